//
// Generated by NVIDIA NVVM Compiler
//
// Compiler Build ID: CL-36424714
// Cuda compilation tools, release 13.0, V13.0.88
// Based on NVVM 20.0.0
//

.version 9.0
.target sm_100
.address_size 64

	// .globl	_Z21getStringEvenPositionPcS_j

.visible .entry _Z21getStringEvenPositionPcS_j(
	.param .u64 .ptr .align 1 _Z21getStringEvenPositionPcS_j_param_0,
	.param .u64 .ptr .align 1 _Z21getStringEvenPositionPcS_j_param_1,
	.param .u32 _Z21getStringEvenPositionPcS_j_param_2
)
{
	.reg .pred 	%p<5>;
	.reg .b16 	%rs<2>;
	.reg .b32 	%r<8>;
	.reg .b64 	%rd<9>;

	ld.param.u64 	%rd1, [_Z21getStringEvenPositionPcS_j_param_0];
	ld.param.u64 	%rd2, [_Z21getStringEvenPositionPcS_j_param_1];
	ld.param.u32 	%r2, [_Z21getStringEvenPositionPcS_j_param_2];
	mov.u32 	%r3, %ctaid.x;
	mov.u32 	%r4, %ntid.x;
	mov.u32 	%r5, %tid.x;
	mad.lo.s32 	%r1, %r3, %r4, %r5;
	setp.ge.u32 	%p1, %r1, %r2;
	and.b32  	%r6, %r1, 1;
	setp.eq.b32 	%p2, %r6, 1;
	not.pred 	%p3, %p2;
	or.pred  	%p4, %p3, %p1;
	@%p4 bra 	$L__BB0_2;
	cvta.to.global.u64 	%rd3, %rd1;
	cvta.to.global.u64 	%rd4, %rd2;
	cvt.u64.u32 	%rd5, %r1;
	add.s64 	%rd6, %rd3, %rd5;
	ld.global.u8 	%rs1, [%rd6];
	shr.u32 	%r7, %r1, 1;
	cvt.u64.u32 	%rd7, %r7;
	add.s64 	%rd8, %rd4, %rd7;
	st.global.u8 	[%rd8], %rs1;
$L__BB0_2:
	ret;

}


// ===== COMPILED SASS (sm_100) =====

	.target	sm_100

	.elftype	@"ET_EXEC"


//--------------------- .note.nv.tkinfo           --------------------------
	.section	.note.nv.tkinfo,"",@"SHT_NOTE"
	.sectionflags	@"SHF_NOTE_NV_TKINFO"
	.tkinfo
        /*0018*/ 	.word	0x00000002
        /*0030*/ 	.string	""
        /*0030*/ 	.string	"ptxas"
        /*0030*/ 	.string	"Cuda compilation tools, release 13.0, V13.0.88"
        /*0030*/ 	.string	"Build cuda_13.0.r13.0/compiler.36424714_0"
        /*0030*/ 	.string	"-arch sm_100 -m 64 "



//--------------------- .note.nv.cuinfo           --------------------------
	.section	.note.nv.cuinfo,"",@"SHT_NOTE"
	.sectionflags	@"SHF_NOTE_NV_CUINFO"
        /*0018*/ 	.short	0x0002
        /*001a*/ 	.short	0x0064
        /*001c*/ 	.short	0x0082
	.zero		2


//--------------------- .nv.info                  --------------------------
	.section	.nv.info,"",@"SHT_CUDA_INFO"
	.align	4


	//----- nvinfo : EIATTR_REGCOUNT
	.align		4
        /*0000*/ 	.byte	0x04, 0x2f
        /*0002*/ 	.short	(.L_1 - .L_0)
	.align		4
.L_0:
        /*0004*/ 	.word	index@(_Z21getStringEvenPositionPcS_j)
        /*0008*/ 	.word	0x00000008


	//----- nvinfo : EIATTR_FRAME_SIZE
	.align		4
.L_1:
        /*000c*/ 	.byte	0x04, 0x11
        /*000e*/ 	.short	(.L_3 - .L_2)
	.align		4
.L_2:
        /*0010*/ 	.word	index@(_Z21getStringEvenPositionPcS_j)
        /*0014*/ 	.word	0x00000000


	//----- nvinfo : EIATTR_MIN_STACK_SIZE
	.align		4
.L_3:
        /*0018*/ 	.byte	0x04, 0x12
        /*001a*/ 	.short	(.L_5 - .L_4)
	.align		4
.L_4:
        /*001c*/ 	.word	index@(_Z21getStringEvenPositionPcS_j)
        /*0020*/ 	.word	0x00000000
.L_5:


//--------------------- .nv.compat                --------------------------
	.section	.nv.compat,"",@"SHT_CUDA_COMPAT_INFO"
	.align	4
        /*0000*/ 	.byte	0x02, 0x09, 0x00, 0x00, 0x02, 0x02, 0x01, 0x00, 0x02, 0x05, 0x05, 0x00, 0x03, 0x07, 0x01, 0x01
        /*0010*/ 	.byte	0x02, 0x03, 0x00, 0x00, 0x02, 0x06, 0x01, 0x00, 0x04, 0x0b, 0x08, 0x00, 0x09, 0x00, 0x00, 0x00
        /*0020*/ 	.byte	0x00, 0x00, 0x00, 0x00


//--------------------- .nv.info._Z21getStringEvenPositionPcS_j --------------------------
	.section	.nv.info._Z21getStringEvenPositionPcS_j,"",@"SHT_CUDA_INFO"
	.sectionflags	@""
	.align	4


	//----- nvinfo : EIATTR_CUDA_API_VERSION
	.align		4
        /*0000*/ 	.byte	0x04, 0x37
        /*0002*/ 	.short	(.L_7 - .L_6)
.L_6:
        /*0004*/ 	.word	0x00000082


	//----- nvinfo : EIATTR_KPARAM_INFO
	.align		4
.L_7:
        /*0008*/ 	.byte	0x04, 0x17
        /*000a*/ 	.short	(.L_9 - .L_8)
.L_8:
        /*000c*/ 	.word	0x00000000
        /*0010*/ 	.short	0x0002
        /*0012*/ 	.short	0x0010
        /*0014*/ 	.byte	0x00, 0xf0, 0x11, 0x00


	//----- nvinfo : EIATTR_KPARAM_INFO
	.align		4
.L_9:
        /*0018*/ 	.byte	0x04, 0x17
        /*001a*/ 	.short	(.L_11 - .L_10)
.L_10:
        /*001c*/ 	.word	0x00000000
        /*0020*/ 	.short	0x0001
        /*0022*/ 	.short	0x0008
        /*0024*/ 	.byte	0x00, 0xf5, 0x21, 0x00


	//----- nvinfo : EIATTR_KPARAM_INFO
	.align		4
.L_11:
        /*0028*/ 	.byte	0x04, 0x17
        /*002a*/ 	.short	(.L_13 - .L_12)
.L_12:
        /*002c*/ 	.word	0x00000000
        /*0030*/ 	.short	0x0000
        /*0032*/ 	.short	0x0000
        /*0034*/ 	.byte	0x00, 0xf5, 0x21, 0x00


	//----- nvinfo : EIATTR_SPARSE_MMA_MASK
	.align		4
.L_13:
        /*0038*/ 	.byte	0x03, 0x50
        /*003a*/ 	.short	0x0000


	//----- nvinfo : EIATTR_MAXREG_COUNT
	.align		4
        /*003c*/ 	.byte	0x03, 0x1b
        /*003e*/ 	.short	0x00ff


	//----- nvinfo : EIATTR_MERCURY_ISA_VERSION
	.align		4
        /*0040*/ 	.byte	0x03, 0x5f
        /*0042*/ 	.short	0x0101


	//----- nvinfo : EIATTR_VRC_CTA_INIT_COUNT
	.align		4
        /*0044*/ 	.byte	0x02, 0x4a
	.zero		1
	.zero		1


	//----- nvinfo : EIATTR_EXIT_INSTR_OFFSETS
	.align		4
        /*0048*/ 	.byte	0x04, 0x1c
        /*004a*/ 	.short	(.L_15 - .L_14)


	//   ....[0]....
.L_14:
        /*004c*/ 	.word	0x00000090


	//   ....[1]....
        /*0050*/ 	.word	0x00000130


	//----- nvinfo : EIATTR_CBANK_PARAM_SIZE
	.align		4
.L_15:
        /*0054*/ 	.byte	0x03, 0x19
        /*0056*/ 	.short	0x0014


	//----- nvinfo : EIATTR_PARAM_CBANK
	.align		4
        /*0058*/ 	.byte	0x04, 0x0a
        /*005a*/ 	.short	(.L_17 - .L_16)
	.align		4
.L_16:
        /*005c*/ 	.word	index@(.nv.constant0._Z21getStringEvenPositionPcS_j)
        /*0060*/ 	.short	0x0380
        /*0062*/ 	.short	0x0014


	//----- nvinfo : EIATTR_SW_WAR
	.align		4
.L_17:
        /*0064*/ 	.byte	0x04, 0x36
        /*0066*/ 	.short	(.L_19 - .L_18)
.L_18:
        /*0068*/ 	.word	0x00000008
.L_19:


//--------------------- .nv.callgraph             --------------------------
	.section	.nv.callgraph,"",@"SHT_CUDA_CALLGRAPH"
	.align	4
	.sectionentsize	8
	.align		4
        /*0000*/ 	.word	0x00000000
	.align		4
        /*0004*/ 	.word	0xffffffff
	.align		4
        /*0008*/ 	.word	0x00000000
	.align		4
        /*000c*/ 	.word	0xfffffffe
	.align		4
        /*0010*/ 	.word	0x00000000
	.align		4
        /*0014*/ 	.word	0xfffffffd
	.align		4
        /*0018*/ 	.word	0x00000000
	.align		4
        /*001c*/ 	.word	0xfffffffc


//--------------------- .text._Z21getStringEvenPositionPcS_j --------------------------
	.section	.text._Z21getStringEvenPositionPcS_j,"ax",@progbits
	.align	128
        .global         _Z21getStringEvenPositionPcS_j
        .type           _Z21getStringEvenPositionPcS_j,@function
        .size           _Z21getStringEvenPositionPcS_j,(.L_x_1 - _Z21getStringEvenPositionPcS_j)
        .other          _Z21getStringEvenPositionPcS_j,@"STO_CUDA_ENTRY STV_DEFAULT"
_Z21getStringEvenPositionPcS_j:
.text._Z21getStringEvenPositionPcS_j:
[----:B------:R-:W-:Y:S01]  /*0000*/  LDC R1, c[0x0][0x37c] ;  /* 0x0000df00ff017b82 */ /* 0x000fe20000000800 */
[----:B------:R-:W0:Y:S07]  /*0010*/  S2R R3, SR_TID.X ;  /* 0x0000000000037919 */ /* 0x000e2e0000002100 */
[----:B------:R-:W0:Y:S01]  /*0020*/  S2UR UR4, SR_CTAID.X ;  /* 0x00000000000479c3 */ /* 0x000e220000002500 */
[----:B------:R-:W1:Y:S07]  /*0030*/  LDCU UR5, c[0x0][0x390] ;  /* 0x00007200ff0577ac */ /* 0x000e6e0008000800 */
[----:B------:R-:W0:Y:S02]  /*0040*/  LDC R0, c[0x0][0x360] ;  /* 0x0000d800ff007b82 */ /* 0x000e240000000800 */
[----:B0-----:R-:W-:-:S05]  /*0050*/  IMAD R0, R0, UR4, R3 ;  /* 0x0000000400007c24 */ /* 0x001fca000f8e0203 */
[C---:B-1----:R-:W-:Y:S02]  /*0060*/  ISETP.GE.U32.AND P0, PT, R0.reuse, UR5, PT ;  /* 0x0000000500007c0c */ /* 0x042fe4000bf06070 */
[----:B------:R-:W-:-:S04]  /*0070*/  LOP3.LUT R2, R0, 0x1, RZ, 0xc0, !PT ;  /* 0x0000000100027812 */ /* 0x000fc800078ec0ff */
[----:B------:R-:W-:-:S13]  /*0080*/  ISETP.NE.U32.OR P0, PT, R2, 0x1, P0 ;  /* 0x000000010200780c */ /* 0x000fda0000705470 */
[----:B------:R-:W-:Y:S05]  /*0090*/  @P0 EXIT ;  /* 0x000000000000094d */ /* 0x000fea0003800000 */
[----:B------:R-:W0:Y:S01]  /*00a0*/  LDCU.128 UR8, c[0x0][0x380] ;  /* 0x00007000ff0877ac */ /* 0x000e220008000c00 */
[----:B------:R-:W1:Y:S01]  /*00b0*/  LDCU.64 UR4, c[0x0][0x358] ;  /* 0x00006b00ff0477ac */ /* 0x000e620008000a00 */
[----:B0-----:R-:W-:-:S05]  /*00c0*/  IADD3 R2, P0, PT, R0, UR8, RZ ;  /* 0x0000000800027c10 */ /* 0x001fca000ff1e0ff */
[----:B------:R-:W-:-:S06]  /*00d0*/  IMAD.X R3, RZ, RZ, UR9, P0 ;  /* 0x00000009ff037e24 */ /* 0x000fcc00080e06ff */
[----:B-1----:R-:W2:Y:S01]  /*00e0*/  LDG.E.U8 R3, desc[UR4][R2.64] ;  /* 0x0000000402037981 */ /* 0x002ea2000c1e1100 */
[----:B------:R-:W-:-:S04]  /*00f0*/  SHF.R.U32.HI R0, RZ, 0x1, R0 ;  /* 0x00000001ff007819 */ /* 0x000fc80000011600 */
[----:B------:R-:W-:-:S05]  /*0100*/  IADD3 R4, P0, PT, R0, UR10, RZ ;  /* 0x0000000a00047c10 */ /* 0x000fca000ff1e0ff */
[----:B------:R-:W-:-:S05]  /*0110*/  IMAD.X R5, RZ, RZ, UR11, P0 ;  /* 0x0000000bff057e24 */ /* 0x000fca00080e06ff */
[----:B--2---:R-:W-:Y:S01]  /*0120*/  STG.E.U8 desc[UR4][R4.64], R3 ;  /* 0x0000000304007986 */ /* 0x004fe2000c101104 */
[----:B------:R-:W-:Y:S05]  /*0130*/  EXIT ;  /* 0x000000000000794d */ /* 0x000fea0003800000 */
.L_x_0:
[----:B------:R-:W-:-:S00]  /*0140*/  BRA `(.L_x_0) ;  /* 0xfffffffc00fc7947 */ /* 0x000fc0000383ffff */
[----:B------:R-:W-:-:S00]  /*0150*/  NOP ;  /* 0x0000000000007918 */ /* 0x000fc00000000000 */
        /* <DEDUP_REMOVED lines=10> */
.L_x_1:


//--------------------- .nv.shared.reserved.0     --------------------------
	.section	.nv.shared.reserved.0,"aw",@nobits
	.weak		__nv_reservedSMEM_offset_0_alias
	.size		__nv_reservedSMEM_offset_0_alias, 0, 64
	.other		__nv_reservedSMEM_offset_0_alias,@"STO_CUDA_RESERVED_SHARED STV_DEFAULT"
__nv_reservedSMEM_offset_0_alias:
	.zero		0
	.zero		64


//--------------------- .nv.constant0._Z21getStringEvenPositionPcS_j --------------------------
	.section	.nv.constant0._Z21getStringEvenPositionPcS_j,"a",@progbits
	.sectionflags	@""
	.align	4
.nv.constant0._Z21getStringEvenPositionPcS_j:
	.zero		916


//--------------------- SYMBOLS --------------------------

	.type		.nv.reservedSmem.offset0,@object
	.size		.nv.reservedSmem.offset0,0x4
